	.headerflags	@"EF_CUDA_TEXMODE_UNIFIED EF_CUDA_64BIT_ADDRESS EF_CUDA_ACCELERATORS EF_CUDA_SM90 EF_CUDA_VIRTUAL_SM(EF_CUDA_SM90)"
	.elftype	@"ET_EXEC"


//--------------------- .nv.info                  --------------------------
	.section	.nv.info,"",@"SHT_CUDA_INFO"
	.align	4


	//----- nvinfo : EIATTR_REGCOUNT
	.align		4
        /*0000*/ 	.byte	0x04, 0x2f
        /*0002*/ 	.short	(.L_3 - .L_2)
	.align		4
.L_2:
        /*0004*/ 	.word	index@(triton_poi_fused__native_batch_norm_legit_no_training_relu_9)
        /*0008*/ 	.word	0x0000001e


	//----- nvinfo : EIATTR_MIN_STACK_SIZE
	.align		4
.L_3:
        /*000c*/ 	.byte	0x04, 0x12
        /*000e*/ 	.short	(.L_5 - .L_4)
	.align		4
.L_4:
        /*0010*/ 	.word	index@(triton_poi_fused__native_batch_norm_legit_no_training_relu_9)
        /*0014*/ 	.word	0x00000000


	//----- nvinfo : EIATTR_FRAME_SIZE
	.align		4
.L_5:
        /*0018*/ 	.byte	0x04, 0x11
        /*001a*/ 	.short	(.L_7 - .L_6)
	.align		4
.L_6:
        /*001c*/ 	.word	index@(triton_poi_fused__native_batch_norm_legit_no_training_relu_9)
        /*0020*/ 	.word	0x00000000


	//----- nvinfo : EIATTR_MIN_STACK_SIZE
	.align		4
.L_7:
        /*0024*/ 	.byte	0x04, 0x12
        /*0026*/ 	.short	(.L_9 - .L_8)
	.align		4
.L_8:
        /*0028*/ 	.word	index@(triton_poi_fused__native_batch_norm_legit_no_training_relu_9)
        /*002c*/ 	.word	0x00000000
.L_9:


//--------------------- .nv.info.triton_poi_fused__native_batch_norm_legit_no_training_relu_9 --------------------------
	.section	.nv.info.triton_poi_fused__native_batch_norm_legit_no_training_relu_9,"",@"SHT_CUDA_INFO"
	.sectionflags	@""
	.align	4


	//----- nvinfo : EIATTR_CUDA_API_VERSION
	.align		4
        /*0000*/ 	.byte	0x04, 0x37
        /*0002*/ 	.short	(.L_11 - .L_10)
.L_10:
        /*0004*/ 	.word	0x0000007c


	//----- nvinfo : EIATTR_KPARAM_INFO
	.align		4
.L_11:
        /*0008*/ 	.byte	0x04, 0x17
        /*000a*/ 	.short	(.L_13 - .L_12)
.L_12:
        /*000c*/ 	.word	0x00000000
        /*0010*/ 	.short	0x0007
        /*0012*/ 	.short	0x0034
        /*0014*/ 	.byte	0x00, 0xf0, 0x11, 0x00


	//----- nvinfo : EIATTR_KPARAM_INFO
	.align		4
.L_13:
        /*0018*/ 	.byte	0x04, 0x17
        /*001a*/ 	.short	(.L_15 - .L_14)
.L_14:
        /*001c*/ 	.word	0x00000000
        /*0020*/ 	.short	0x0006
        /*0022*/ 	.short	0x0030
        /*0024*/ 	.byte	0x00, 0xf0, 0x11, 0x00


	//----- nvinfo : EIATTR_KPARAM_INFO
	.align		4
.L_15:
        /*0028*/ 	.byte	0x04, 0x17
        /*002a*/ 	.short	(.L_17 - .L_16)
.L_16:
        /*002c*/ 	.word	0x00000000
        /*0030*/ 	.short	0x0005
        /*0032*/ 	.short	0x0028
        /*0034*/ 	.byte	0x00, 0xf4, 0x21, 0x00


	//----- nvinfo : EIATTR_KPARAM_INFO
	.align		4
.L_17:
        /*0038*/ 	.byte	0x04, 0x17
        /*003a*/ 	.short	(.L_19 - .L_18)
.L_18:
        /*003c*/ 	.word	0x00000000
        /*0040*/ 	.short	0x0004
        /*0042*/ 	.short	0x0020
        /*0044*/ 	.byte	0x00, 0xf4, 0x21, 0x00


	//----- nvinfo : EIATTR_KPARAM_INFO
	.align		4
.L_19:
        /*0048*/ 	.byte	0x04, 0x17
        /*004a*/ 	.short	(.L_21 - .L_20)
.L_20:
        /*004c*/ 	.word	0x00000000
        /*0050*/ 	.short	0x0003
        /*0052*/ 	.short	0x0018
        /*0054*/ 	.byte	0x00, 0xf4, 0x21, 0x00


	//----- nvinfo : EIATTR_KPARAM_INFO
	.align		4
.L_21:
        /*0058*/ 	.byte	0x04, 0x17
        /*005a*/ 	.short	(.L_23 - .L_22)
.L_22:
        /*005c*/ 	.word	0x00000000
        /*0060*/ 	.short	0x0002
        /*0062*/ 	.short	0x0010
        /*0064*/ 	.byte	0x00, 0xf4, 0x21, 0x00


	//----- nvinfo : EIATTR_KPARAM_INFO
	.align		4
.L_23:
        /*0068*/ 	.byte	0x04, 0x17
        /*006a*/ 	.short	(.L_25 - .L_24)
.L_24:
        /*006c*/ 	.word	0x00000000
        /*0070*/ 	.short	0x0001
        /*0072*/ 	.short	0x0008
        /*0074*/ 	.byte	0x00, 0xf4, 0x21, 0x00


	//----- nvinfo : EIATTR_KPARAM_INFO
	.align		4
.L_25:
        /*0078*/ 	.byte	0x04, 0x17
        /*007a*/ 	.short	(.L_27 - .L_26)
.L_26:
        /*007c*/ 	.word	0x00000000
        /*0080*/ 	.short	0x0000
        /*0082*/ 	.short	0x0000
        /*0084*/ 	.byte	0x00, 0xf4, 0x21, 0x00


	//----- nvinfo : EIATTR_SPARSE_MMA_MASK
	.align		4
.L_27:
        /*0088*/ 	.byte	0x03, 0x50
        /*008a*/ 	.short	0x0000


	//----- nvinfo : EIATTR_MAXREG_COUNT
	.align		4
        /*008c*/ 	.byte	0x03, 0x1b
        /*008e*/ 	.short	0x00ff


	//----- nvinfo : EIATTR_EXIT_INSTR_OFFSETS
	.align		4
        /*0090*/ 	.byte	0x04, 0x1c
        /*0092*/ 	.short	(.L_29 - .L_28)


	//   ....[0]....
.L_28:
        /*0094*/ 	.word	0x00000a70


	//   ....[1]....
        /*0098*/ 	.word	0x00000af0


	//----- nvinfo : EIATTR_REQNTID
	.align		4
.L_29:
        /*009c*/ 	.byte	0x04, 0x10
        /*009e*/ 	.short	(.L_31 - .L_30)
.L_30:
        /*00a0*/ 	.word	0x00000080
        /*00a4*/ 	.word	0x00000001
        /*00a8*/ 	.word	0x00000001


	//----- nvinfo : EIATTR_CBANK_PARAM_SIZE
	.align		4
.L_31:
        /*00ac*/ 	.byte	0x03, 0x19
        /*00ae*/ 	.short	0x0038


	//----- nvinfo : EIATTR_PARAM_CBANK
	.align		4
        /*00b0*/ 	.byte	0x04, 0x0a
        /*00b2*/ 	.short	(.L_33 - .L_32)
	.align		4
.L_32:
        /*00b4*/ 	.word	index@(.nv.constant0.triton_poi_fused__native_batch_norm_legit_no_training_relu_9)
        /*00b8*/ 	.short	0x0210
        /*00ba*/ 	.short	0x0038


	//----- nvinfo : EIATTR_SW_WAR
	.align		4
.L_33:
        /*00bc*/ 	.byte	0x04, 0x36
        /*00be*/ 	.short	(.L_35 - .L_34)
.L_34:
        /*00c0*/ 	.word	0x00000008
.L_35:


//--------------------- .nv.callgraph             --------------------------
	.section	.nv.callgraph,"",@"SHT_CUDA_CALLGRAPH"
	.align	4
	.sectionentsize	8
	.align		4
        /*0000*/ 	.word	0x00000000
	.align		4
        /*0004*/ 	.word	0xffffffff
	.align		4
        /*0008*/ 	.word	0x00000000
	.align		4
        /*000c*/ 	.word	0xfffffffe
	.align		4
        /*0010*/ 	.word	0x00000000
	.align		4
        /*0014*/ 	.word	0xfffffffd
	.align		4
        /*0018*/ 	.word	0x00000000
	.align		4
        /*001c*/ 	.word	0xfffffffc


//--------------------- .nv.constant4             --------------------------
	.section	.nv.constant4,"a",@progbits
	.align	8
	.align		8
.nv.constant4:
        /*0000*/ 	.dword	_$_str
	.align		8
        /*0008*/ 	.dword	_$_str_$_2


//--------------------- .text.triton_poi_fused__native_batch_norm_legit_no_training_relu_9 --------------------------
	.section	.text.triton_poi_fused__native_batch_norm_legit_no_training_relu_9,"ax",@progbits
	.sectionflags	@"SHF_BARRIERS=1"
	.align	128
        .global         triton_poi_fused__native_batch_norm_legit_no_training_relu_9
        .type           triton_poi_fused__native_batch_norm_legit_no_training_relu_9,@function
        .size           triton_poi_fused__native_batch_norm_legit_no_training_relu_9,(.L_x_1 - triton_poi_fused__native_batch_norm_legit_no_training_relu_9)
        .other          triton_poi_fused__native_batch_norm_legit_no_training_relu_9,@"STO_CUDA_ENTRY STV_DEFAULT"
triton_poi_fused__native_batch_norm_legit_no_training_relu_9:
.text.triton_poi_fused__native_batch_norm_legit_no_training_relu_9:
[----:B------:R-:W0:Y:S01]  /*0000*/  LDC R1, c[0x0][0x28] ;  /* 0x00000a00ff017b82 */ /* 0x000e220000000800 */
[----:B------:R-:W1:Y:S07]  /*0010*/  S2R R10, SR_TID.X ;  /* 0x00000000000a7919 */ /* 0x000e6e0000002100 */
[----:B------:R-:W2:Y:S01]  /*0020*/  LDC.64 R2, c[0x0][0x210] ;  /* 0x00008400ff027b82 */ /* 0x000ea20000000a00 */
[----:B------:R-:W-:Y:S02]  /*0030*/  CS2R R16, SRZ ;  /* 0x0000000000107805 */ /* 0x000fe4000001ff00 */
[----:B------:R-:W-:Y:S01]  /*0040*/  CS2R R18, SRZ ;  /* 0x0000000000127805 */ /* 0x000fe2000001ff00 */
[----:B------:R-:W3:Y:S01]  /*0050*/  S2R R11, SR_CTAID.Y ;  /* 0x00000000000b7919 */ /* 0x000ee20000002600 */
[----:B------:R-:W-:Y:S01]  /*0060*/  ULDC.64 UR6, c[0x0][0x208] ;  /* 0x0000820000067ab9 */ /* 0x000fe20000000a00 */
[----:B------:R-:W4:Y:S02]  /*0070*/  S2R R7, SR_CTAID.X ;  /* 0x0000000000077919 */ /* 0x000f240000002500 */
[----:B------:R-:W5:Y:S01]  /*0080*/  S2UR UR5, SR_CgaCtaId ;  /* 0x00000000000579c3 */ /* 0x000f620000008800 */
[----:B------:R-:W-:-:S07]  /*0090*/  UMOV UR4, 0x400 ;  /* 0x0000040000047882 */ /* 0x000fce0000000000 */
[----:B------:R-:W2:Y:S01]  /*00a0*/  LDC.64 R24, c[0x0][0x228] ;  /* 0x00008a00ff187b82 */ /* 0x000ea20000000a00 */
[----:B-1----:R-:W-:Y:S01]  /*00b0*/  IMAD.SHL.U32 R14, R10, 0x4, RZ ;  /* 0x000000040a0e7824 */ /* 0x002fe200078e00ff */
[----:B------:R-:W-:-:S04]  /*00c0*/  SHF.R.U32.HI R8, RZ, 0x6, R10 ;  /* 0x00000006ff087819 */ /* 0x000fc8000001160a */
[----:B------:R-:W-:-:S04]  /*00d0*/  LOP3.LUT R0, R14, 0xfc, RZ, 0xc0, !PT ;  /* 0x000000fc0e007812 */ /* 0x000fc800078ec0ff */
[----:B---3--:R-:W-:Y:S01]  /*00e0*/  PRMT R4, R0, 0x6540, R11 ;  /* 0x0000654000047816 */ /* 0x008fe2000000000b */
[----:B----4-:R-:W-:-:S03]  /*00f0*/  IMAD.SHL.U32 R0, R7, 0x4, RZ ;  /* 0x0000000407007824 */ /* 0x010fc600078e00ff */
[----:B------:R-:W-:Y:S02]  /*0100*/  SHF.R.S32.HI R5, RZ, 0x1f, R4 ;  /* 0x0000001fff057819 */ /* 0x000fe40000011404 */
[----:B------:R-:W-:Y:S02]  /*0110*/  ISETP.GE.AND P0, PT, R4, 0x100, PT ;  /* 0x000001000400780c */ /* 0x000fe40003f06270 */
[----:B------:R-:W-:Y:S02]  /*0120*/  LEA.HI R6, R5, R4, RZ, 0x6 ;  /* 0x0000000405067211 */ /* 0x000fe400078f30ff */
[----:B------:R-:W-:Y:S02]  /*0130*/  SGXT.U32 R5, R8, 0x1 ;  /* 0x000000010805781a */ /* 0x000fe40000000000 */
[C---:B------:R-:W-:Y:S01]  /*0140*/  LOP3.LUT R7, R6.reuse, 0xffffffc0, RZ, 0xc0, !PT ;  /* 0xffffffc006077812 */ /* 0x040fe200078ec0ff */
[----:B------:R-:W-:Y:S01]  /*0150*/  IMAD.SHL.U32 R8, R6, 0x400, RZ ;  /* 0x0000040006087824 */ /* 0x000fe200078e00ff */
[----:B------:R-:W-:-:S04]  /*0160*/  LOP3.LUT R5, R0, R5, RZ, 0xfc, !PT ;  /* 0x0000000500057212 */ /* 0x000fc800078efcff */
[----:B------:R-:W-:Y:S02]  /*0170*/  LOP3.LUT R8, R8, 0xffff0000, RZ, 0xc0, !PT ;  /* 0xffff000008087812 */ /* 0x000fe400078ec0ff */
[C---:B------:R-:W-:Y:S02]  /*0180*/  ISETP.LT.AND P1, PT, R5.reuse, 0x400, !P0 ;  /* 0x000004000500780c */ /* 0x040fe40004721270 */
[----:B------:R-:W-:Y:S02]  /*0190*/  IADD3 R7, R8, R4, -R7 ;  /* 0x0000000408077210 */ /* 0x000fe40007ffe807 */
[----:B------:R-:W-:-:S03]  /*01a0*/  LOP3.LUT R4, R5, 0x2, RZ, 0xfc, !PT ;  /* 0x0000000205047812 */ /* 0x000fc600078efcff */
[--C-:B------:R-:W-:Y:S01]  /*01b0*/  IMAD R9, R5, 0x40, R7.reuse ;  /* 0x0000004005097824 */ /* 0x100fe200078e0207 */
[C---:B------:R-:W-:Y:S01]  /*01c0*/  ISETP.LT.AND P0, PT, R4.reuse, 0x400, !P0 ;  /* 0x000004000400780c */ /* 0x040fe20004701270 */
[----:B------:R-:W-:Y:S02]  /*01d0*/  IMAD R13, R4, 0x40, R7 ;  /* 0x00000040040d7824 */ /* 0x000fe400078e0207 */
[--C-:B--2---:R-:W-:Y:S01]  /*01e0*/  IMAD.WIDE R8, R9, 0x4, R2.reuse ;  /* 0x0000000409087825 */ /* 0x104fe200078e0202 */
[----:B------:R-:W-:Y:S02]  /*01f0*/  CS2R R4, SRZ ;  /* 0x0000000000047805 */ /* 0x000fe4000001ff00 */
[----:B------:R-:W-:Y:S01]  /*0200*/  CS2R R6, SRZ ;  /* 0x0000000000067805 */ /* 0x000fe2000001ff00 */
[----:B------:R-:W-:Y:S01]  /*0210*/  IMAD.WIDE R12, R13, 0x4, R2 ;  /* 0x000000040d0c7825 */ /* 0x000fe200078e0202 */
[----:B------:R1:W2:Y:S01]  /*0220*/  @P1 LDG.E.EL.128 R16, desc[UR6][R8.64] ;  /* 0x0000000608101981 */ /* 0x0002a2000c2e1d00 */
[----:B------:R-:W-:Y:S01]  /*0230*/  SHF.R.U32.HI R20, RZ, 0x2, R10 ;  /* 0x00000002ff147819 */ /* 0x000fe2000001160a */
[----:B-----5:R-:W-:Y:S01]  /*0240*/  UPRMT UR4, UR5, 0x654, UR4 ;  /* 0x0000065405047896 */ /* 0x020fe20008000004 */
[----:B------:R-:W-:Y:S01]  /*0250*/  LOP3.LUT R14, R14, 0x1fc, RZ, 0xc0, !PT ;  /* 0x000001fc0e0e7812 */ /* 0x000fe200078ec0ff */
[----:B------:R-:W-:Y:S01]  /*0260*/  IMAD.SHL.U32 R15, R10, 0x2, RZ ;  /* 0x000000020a0f7824 */ /* 0x000fe200078e00ff */
[----:B------:R3:W4:Y:S01]  /*0270*/  @P0 LDG.E.EL.128 R4, desc[UR6][R12.64] ;  /* 0x000000060c040981 */ /* 0x000722000c2e1d00 */
[----:B------:R-:W-:Y:S01]  /*0280*/  LOP3.LUT R20, R20, 0x10, RZ, 0xc0, !PT ;  /* 0x0000001014147812 */ /* 0x000fe200078ec0ff */
[----:B------:R-:W5:Y:S01]  /*0290*/  LDC.64 R2, c[0x0][0x220] ;  /* 0x00008800ff027b82 */ /* 0x000f620000000a00 */
[----:B-1----:R-:W-:-:S02]  /*02a0*/  SHF.R.S32.HI R9, RZ, 0x17, R11 ;  /* 0x00000017ff097819 */ /* 0x002fc4000001140b */
[----:B------:R-:W-:Y:S02]  /*02b0*/  LOP3.LUT R8, R15, 0xfe, RZ, 0xc0, !PT ;  /* 0x000000fe0f087812 */ /* 0x000fe400078ec0ff */
[----:B------:R-:W-:Y:S01]  /*02c0*/  SGXT R9, R9, 0x1 ;  /* 0x000000010909781a */ /* 0x000fe20000000200 */
[----:B---3--:R-:W-:Y:S01]  /*02d0*/  VIADD R13, R20, UR4 ;  /* 0x00000004140d7c36 */ /* 0x008fe20008000000 */
[C---:B------:R-:W-:Y:S02]  /*02e0*/  PRMT R22, R8.reuse, 0x6540, R11 ;  /* 0x0000654008167816 */ /* 0x040fe4000000000b */
[----:B------:R-:W-:Y:S02]  /*02f0*/  CS2R R20, SRZ ;  /* 0x0000000000147805 */ /* 0x000fe4000001ff00 */
[----:B------:R-:W-:Y:S01]  /*0300*/  LEA R15, R8, UR4, 0x2 ;  /* 0x00000004080f7c11 */ /* 0x000fe2000f8e10ff */
[----:B------:R-:W-:Y:S01]  /*0310*/  IMAD R23, R14, 0x4, R13 ;  /* 0x000000040e177824 */ /* 0x000fe200078e020d */
[----:B------:R-:W-:-:S02]  /*0320*/  LEA.HI R9, R9, R22, RZ, 0x6 ;  /* 0x0000001609097211 */ /* 0x000fc400078f30ff */
[----:B------:R-:W-:Y:S02]  /*0330*/  ISETP.GE.AND P0, PT, R22, 0x100, PT ;  /* 0x000001001600780c */ /* 0x000fe40003f06270 */
[----:B------:R-:W-:-:S05]  /*0340*/  LOP3.LUT R9, R9, 0xffffffc0, RZ, 0xc0, !PT ;  /* 0xffffffc009097812 */ /* 0x000fca00078ec0ff */
[----:B------:R-:W-:-:S04]  /*0350*/  IMAD.IADD R22, R22, 0x1, -R9 ;  /* 0x0000000116167824 */ /* 0x000fc800078e0a09 */
[----:B-----5:R-:W-:Y:S01]  /*0360*/  IMAD.WIDE R26, R22, 0x4, R2 ;  /* 0x00000004161a7825 */ /* 0x020fe200078e0202 */
[----:B------:R-:W-:-:S03]  /*0370*/  CS2R R12, SRZ ;  /* 0x00000000000c7805 */ /* 0x000fc6000001ff00 */
[C---:B0-----:R-:W-:Y:S01]  /*0380*/  IMAD.WIDE R24, R22.reuse, 0x4, R24 ;  /* 0x0000000416187825 */ /* 0x041fe200078e0218 */
[----:B--2---:R0:W-:Y:S01]  /*0390*/  STS.128 [R23], R16 ;  /* 0x0000001017007388 */ /* 0x0041e20000000c00 */
[----:B------:R-:W-:Y:S08]  /*03a0*/  BAR.SYNC.DEFER_BLOCKING 0x0 ;  /* 0x0000000000007b1d */ /* 0x000ff00000010000 */
[----:B0-----:R-:W0:Y:S08]  /*03b0*/  LDC.64 R18, c[0x0][0x218] ;  /* 0x00008600ff127b82 */ /* 0x001e300000000a00 */
[----:B------:R-:W1:Y:S01]  /*03c0*/  LDC.64 R16, c[0x0][0x230] ;  /* 0x00008c00ff107b82 */ /* 0x000e620000000a00 */
[----:B------:R-:W2:Y:S04]  /*03d0*/  LDS.64 R8, [R15] ;  /* 0x000000000f087984 */ /* 0x000ea80000000a00 */
[----:B------:R-:W-:Y:S03]  /*03e0*/  LDS.64 R2, [R15+0x410] ;  /* 0x000410000f027984 */ /* 0x000fe60000000a00 */
[----:B------:R-:W-:Y:S06]  /*03f0*/  BAR.SYNC.DEFER_BLOCKING 0x0 ;  /* 0x0000000000007b1d */ /* 0x000fec0000010000 */
[----:B----4-:R3:W-:Y:S02]  /*0400*/  STS.128 [R23], R4 ;  /* 0x0000000417007388 */ /* 0x0107e40000000c00 */
[----:B------:R-:W-:Y:S06]  /*0410*/  BAR.SYNC.DEFER_BLOCKING 0x0 ;  /* 0x0000000000007b1d */ /* 0x000fec0000010000 */
[----:B------:R-:W4:Y:S01]  /*0420*/  @!P0 LDG.E.EL.64 R20, desc[UR6][R26.64] ;  /* 0x000000061a148981 */ /* 0x000f22000c2e1b00 */
[----:B0-----:R-:W-:Y:S01]  /*0430*/  IMAD.WIDE R18, R22, 0x4, R18 ;  /* 0x0000000416127825 */ /* 0x001fe200078e0212 */
[----:B---3--:R-:W-:-:S02]  /*0440*/  CS2R R6, SRZ ;  /* 0x0000000000067805 */ /* 0x008fc4000001ff00 */
[----:B------:R-:W-:Y:S02]  /*0450*/  CS2R R4, SRZ ;  /* 0x0000000000047805 */ /* 0x000fe4000001ff00 */
[----:B------:R-:W2:Y:S01]  /*0460*/  @!P0 LDG.E.EL.64 R12, desc[UR6][R18.64] ;  /* 0x00000006120c8981 */ /* 0x000ea2000c2e1b00 */
[----:B-1----:R-:W-:-:S03]  /*0470*/  IMAD.WIDE R22, R22, 0x4, R16 ;  /* 0x0000000416167825 */ /* 0x002fc600078e0210 */
[----:B------:R0:W3:Y:S04]  /*0480*/  @!P0 LDG.E.EL.64 R6, desc[UR6][R24.64] ;  /* 0x0000000618068981 */ /* 0x0000e8000c2e1b00 */
[----:B------:R1:W3:Y:S04]  /*0490*/  @!P0 LDG.E.EL.64 R4, desc[UR6][R22.64] ;  /* 0x0000000616048981 */ /* 0x0002e8000c2e1b00 */
[----:B------:R-:W5:Y:S01]  /*04a0*/  LDS.64 R16, [R15] ;  /* 0x000000000f107984 */ /* 0x000f620000000a00 */
[----:B0-----:R-:W-:-:S03]  /*04b0*/  VIADD R25, R14, UR4 ;  /* 0x000000040e197c36 */ /* 0x001fc60008000000 */
[----:B------:R-:W0:Y:S01]  /*04c0*/  LDS.64 R18, [R15+0x410] ;  /* 0x000410000f127984 */ /* 0x000e220000000a00 */
[----:B-1----:R-:W-:Y:S02]  /*04d0*/  IMAD.MOV.U32 R23, RZ, RZ, 0x3e800000 ;  /* 0x3e800000ff177424 */ /* 0x002fe400078e00ff */
[----:B------:R-:W-:Y:S01]  /*04e0*/  IMAD R14, R14, 0x4, R25 ;  /* 0x000000040e0e7824 */ /* 0x000fe200078e0219 */
[----:B------:R-:W-:Y:S01]  /*04f0*/  BAR.SYNC.DEFER_BLOCKING 0x0 ;  /* 0x0000000000007b1d */ /* 0x000fe20000010000 */
[----:B----4-:R-:W-:Y:S01]  /*0500*/  FADD R20, R20, 9.9999997473787516356e-06 ;  /* 0x3727c5ac14147421 */ /* 0x010fe20000000000 */
[----:B------:R-:W-:-:S04]  /*0510*/  FADD R21, R21, 9.9999997473787516356e-06 ;  /* 0x3727c5ac15157421 */ /* 0x000fc80000000000 */
[----:B------:R-:W1:Y:S01]  /*0520*/  MUFU.SQRT R26, R20 ;  /* 0x00000014001a7308 */ /* 0x000e620000002000 */
[--C-:B--2---:R-:W-:Y:S01]  /*0530*/  FADD R9, R9, -R13.reuse ;  /* 0x8000000d09097221 */ /* 0x104fe20000000000 */
[----:B-----5:R-:W-:Y:S01]  /*0540*/  FADD R25, R16, -R12 ;  /* 0x8000000c10197221 */ /* 0x020fe20000000000 */
[--C-:B------:R-:W-:Y:S01]  /*0550*/  FADD R3, R3, -R13.reuse ;  /* 0x8000000d03037221 */ /* 0x100fe20000000000 */
[--C-:B------:R-:W-:Y:S01]  /*0560*/  FADD R17, R17, -R13.reuse ;  /* 0x8000000d11117221 */ /* 0x100fe20000000000 */
[----:B0-----:R-:W-:-:S03]  /*0570*/  FADD R19, R19, -R13 ;  /* 0x8000000d13137221 */ /* 0x001fc60000000000 */
[----:B------:R0:W2:Y:S01]  /*0580*/  MUFU.SQRT R27, R21 ;  /* 0x00000015001b7308 */ /* 0x0000a20000002000 */
[C---:B-1----:R-:W-:Y:S02]  /*0590*/  FSETP.GT.AND P0, PT, R26.reuse, 8.50705917302346158658e+37, PT ;  /* 0x7e8000001a00780b */ /* 0x042fe40003f04000 */
[----:B------:R-:W-:Y:S01]  /*05a0*/  FSETP.GEU.AND P2, PT, R26, 1.175494350822287508e-38, PT ;  /* 0x008000001a00780b */ /* 0x000fe20003f4e000 */
[C---:B0-----:R-:W-:Y:S01]  /*05b0*/  IMAD.SHL.U32 R21, R10.reuse, 0x8, RZ ;  /* 0x000000080a157824 */ /* 0x041fe200078e00ff */
[----:B------:R-:W-:Y:S02]  /*05c0*/  LOP3.LUT R10, R10, 0x7f, RZ, 0xc0, !PT ;  /* 0x0000007f0a0a7812 */ /* 0x000fe400078ec0ff */
[C---:B--2---:R-:W-:Y:S02]  /*05d0*/  FSETP.GT.AND P1, PT, R27.reuse, 8.50705917302346158658e+37, PT ;  /* 0x7e8000001b00780b */ /* 0x044fe40003f24000 */
[----:B------:R-:W-:Y:S02]  /*05e0*/  FSETP.GEU.AND P3, PT, R27, 1.175494350822287508e-38, PT ;  /* 0x008000001b00780b */ /* 0x000fe40003f6e000 */
[----:B------:R-:W-:-:S03]  /*05f0*/  LOP3.LUT R15, R21, 0x3f8, RZ, 0xc0, !PT ;  /* 0x000003f8150f7812 */ /* 0x000fc600078ec0ff */
[----:B------:R-:W-:Y:S01]  /*0600*/  @P0 FMUL R26, R26, 0.25 ;  /* 0x3e8000001a1a0820 */ /* 0x000fe20000400000 */
[C---:B------:R-:W-:Y:S02]  /*0610*/  FSEL R21, R23.reuse, 1, P0 ;  /* 0x3f80000017157808 */ /* 0x040fe40000000000 */
[----:B------:R-:W-:Y:S01]  /*0620*/  FSEL R23, R23, 1, P1 ;  /* 0x3f80000017177808 */ /* 0x000fe20000800000 */
[----:B------:R-:W-:Y:S01]  /*0630*/  @!P2 FMUL R26, R26, 16777216 ;  /* 0x4b8000001a1aa820 */ /* 0x000fe20000400000 */
[----:B------:R-:W-:Y:S02]  /*0640*/  VIADD R24, R15, UR4 ;  /* 0x000000040f187c36 */ /* 0x000fe40008000000 */
[----:B------:R-:W-:Y:S01]  /*0650*/  @!P2 FMUL R21, R21, 16777216 ;  /* 0x4b8000001515a820 */ /* 0x000fe20000400000 */
[----:B------:R-:W-:Y:S01]  /*0660*/  PRMT R11, R10, 0x6540, R11 ;  /* 0x000065400a0b7816 */ /* 0x000fe2000000000b */
[----:B------:R-:W-:Y:S01]  /*0670*/  @P1 FMUL R27, R27, 0.25 ;  /* 0x3e8000001b1b1820 */ /* 0x000fe20000400000 */
[----:B------:R-:W0:Y:S01]  /*0680*/  MUFU.RCP R20, R26 ;  /* 0x0000001a00147308 */ /* 0x000e220000001000 */
[----:B------:R-:W-:Y:S01]  /*0690*/  @!P3 FMUL R23, R23, 16777216 ;  /* 0x4b8000001717b820 */ /* 0x000fe20000400000 */
[----:B------:R-:W-:-:S02]  /*06a0*/  IMAD R15, R15, 0x4, R24 ;  /* 0x000000040f0f7824 */ /* 0x000fc400078e0218 */
[----:B------:R-:W-:Y:S01]  /*06b0*/  @!P3 FMUL R27, R27, 16777216 ;  /* 0x4b8000001b1bb820 */ /* 0x000fe20000400000 */
[----:B------:R-:W-:-:S03]  /*06c0*/  LOP3.LUT R13, R11, 0x80, RZ, 0xfc, !PT ;  /* 0x000000800b0d7812 */ /* 0x000fc600078efcff */
[----:B------:R1:W2:Y:S01]  /*06d0*/  MUFU.RCP R22, R27 ;  /* 0x0000001b00167308 */ /* 0x0002a20000001000 */
[----:B0-----:R-:W-:Y:S01]  /*06e0*/  FMUL R20, R20, R21 ;  /* 0x0000001514147220 */ /* 0x001fe20000400000 */
[--C-:B------:R-:W-:Y:S01]  /*06f0*/  FADD R21, R8, -R12.reuse ;  /* 0x8000000c08157221 */ /* 0x100fe20000000000 */
[--C-:B-1----:R-:W-:Y:S02]  /*0700*/  FADD R27, R18, -R12.reuse ;  /* 0x8000000c121b7221 */ /* 0x102fe40000000000 */
[C---:B------:R-:W-:Y:S01]  /*0710*/  FMUL R25, R20.reuse, R25 ;  /* 0x0000001914197220 */ /* 0x040fe20000400000 */
[C---:B------:R-:W-:Y:S01]  /*0720*/  FMUL R21, R20.reuse, R21 ;  /* 0x0000001514157220 */ /* 0x040fe20000400000 */
[----:B------:R-:W-:Y:S01]  /*0730*/  FMUL R27, R20, R27 ;  /* 0x0000001b141b7220 */ /* 0x000fe20000400000 */
[----:B--2---:R-:W-:Y:S01]  /*0740*/  FMUL R22, R22, R23 ;  /* 0x0000001716167220 */ /* 0x004fe20000400000 */
[----:B------:R-:W-:Y:S01]  /*0750*/  FADD R23, R2, -R12 ;  /* 0x8000000c02177221 */ /* 0x000fe20000000000 */
[-CC-:B---3--:R-:W-:Y:S01]  /*0760*/  FFMA R21, R21, R6.reuse, R4.reuse ;  /* 0x0000000615157223 */ /* 0x188fe20000000004 */
[-CC-:B------:R-:W-:Y:S01]  /*0770*/  FFMA R25, R25, R6.reuse, R4.reuse ;  /* 0x0000000619197223 */ /* 0x180fe20000000004 */
[----:B------:R-:W-:Y:S01]  /*0780*/  FMUL R12, R22, R9 ;  /* 0x00000009160c7220 */ /* 0x000fe20000400000 */
[----:B------:R-:W-:Y:S01]  /*0790*/  FMUL R23, R20, R23 ;  /* 0x0000001714177220 */ /* 0x000fe20000400000 */
[C---:B------:R-:W-:Y:S01]  /*07a0*/  FMUL R2, R22.reuse, R3 ;  /* 0x0000000316027220 */ /* 0x040fe20000400000 */
[----:B------:R-:W-:Y:S01]  /*07b0*/  FMUL R8, R22, R17 ;  /* 0x0000001116087220 */ /* 0x000fe20000400000 */
[--C-:B------:R-:W-:Y:S01]  /*07c0*/  FFMA R12, R12, R7, R5.reuse ;  /* 0x000000070c0c7223 */ /* 0x100fe20000000005 */
[-CC-:B------:R-:W-:Y:S01]  /*07d0*/  FFMA R23, R23, R6.reuse, R4.reuse ;  /* 0x0000000617177223 */ /* 0x180fe20000000004 */
[----:B------:R-:W-:Y:S01]  /*07e0*/  FMUL R22, R22, R19 ;  /* 0x0000001316167220 */ /* 0x000fe20000400000 */
[----:B------:R-:W-:Y:S01]  /*07f0*/  FFMA R27, R27, R6, R4 ;  /* 0x000000061b1b7223 */ /* 0x000fe20000000004 */
[-CC-:B------:R-:W-:Y:S01]  /*0800*/  FFMA R2, R2, R7.reuse, R5.reuse ;  /* 0x0000000702027223 */ /* 0x180fe20000000005 */
[----:B------:R-:W-:Y:S01]  /*0810*/  FSETP.GEU.AND P2, PT, R21, RZ, PT ;  /* 0x000000ff1500720b */ /* 0x000fe20003f4e000 */
[-CC-:B------:R-:W-:Y:S01]  /*0820*/  FFMA R8, R8, R7.reuse, R5.reuse ;  /* 0x0000000708087223 */ /* 0x180fe20000000005 */
[----:B------:R-:W-:Y:S01]  /*0830*/  FSETP.GEU.AND P1, PT, R12, RZ, PT ;  /* 0x000000ff0c00720b */ /* 0x000fe20003f2e000 */
[----:B------:R-:W-:Y:S01]  /*0840*/  FFMA R22, R22, R7, R5 ;  /* 0x0000000716167223 */ /* 0x000fe20000000005 */
[----:B------:R-:W-:Y:S01]  /*0850*/  FSETP.GEU.AND P0, PT, R23, RZ, PT ;  /* 0x000000ff1700720b */ /* 0x000fe20003f0e000 */
[----:B------:R-:W-:Y:S01]  /*0860*/  IMAD R9, R11, 0x400, R0 ;  /* 0x000004000b097824 */ /* 0x000fe200078e0200 */
[----:B------:R-:W-:-:S02]  /*0870*/  FSEL R4, R21, RZ, P2 ;  /* 0x000000ff15047208 */ /* 0x000fc40001000000 */
[----:B------:R-:W-:Y:S02]  /*0880*/  FSEL R12, R12, RZ, P1 ;  /* 0x000000ff0c0c7208 */ /* 0x000fe40000800000 */
[----:B------:R-:W-:Y:S01]  /*0890*/  FSEL R6, R23, RZ, P0 ;  /* 0x000000ff17067208 */ /* 0x000fe20000000000 */
[----:B------:R-:W-:Y:S01]  /*08a0*/  STS [R15], R4 ;  /* 0x000000040f007388 */ /* 0x000fe20000000800 */
[----:B------:R-:W-:Y:S02]  /*08b0*/  FSETP.GEU.AND P4, PT, R2, RZ, PT ;  /* 0x000000ff0200720b */ /* 0x000fe40003f8e000 */
[----:B------:R-:W-:Y:S01]  /*08c0*/  FSETP.GEU.AND P3, PT, R25, RZ, PT ;  /* 0x000000ff1900720b */ /* 0x000fe20003f6e000 */
[----:B------:R-:W-:Y:S01]  /*08d0*/  STS [R15+0x14], R12 ;  /* 0x0000140c0f007388 */ /* 0x000fe20000000800 */
[----:B------:R-:W-:Y:S02]  /*08e0*/  FSETP.GEU.AND P2, PT, R8, RZ, PT ;  /* 0x000000ff0800720b */ /* 0x000fe40003f4e000 */
[----:B------:R-:W-:Y:S01]  /*08f0*/  FSETP.GEU.AND P1, PT, R27, RZ, PT ;  /* 0x000000ff1b00720b */ /* 0x000fe20003f2e000 */
[----:B------:R-:W-:Y:S01]  /*0900*/  STS [R15+0x4], R6 ;  /* 0x000004060f007388 */ /* 0x000fe20000000800 */
[----:B------:R-:W-:-:S02]  /*0910*/  FSETP.GEU.AND P0, PT, R22, RZ, PT ;  /* 0x000000ff1600720b */ /* 0x000fc40003f0e000 */
[----:B------:R-:W-:Y:S02]  /*0920*/  FSEL R16, R2, RZ, P4 ;  /* 0x000000ff02107208 */ /* 0x000fe40002000000 */
[----:B------:R-:W-:Y:S01]  /*0930*/  FSEL R18, R25, RZ, P3 ;  /* 0x000000ff19127208 */ /* 0x000fe20001800000 */
[----:B------:R-:W0:Y:S01]  /*0940*/  LDC.64 R2, c[0x0][0x238] ;  /* 0x00008e00ff027b82 */ /* 0x000e220000000a00 */
[----:B------:R-:W-:Y:S01]  /*0950*/  FSEL R20, R27, RZ, P1 ;  /* 0x000000ff1b147208 */ /* 0x000fe20000800000 */
[----:B------:R-:W-:Y:S01]  /*0960*/  STS [R15+0x18], R16 ;  /* 0x000018100f007388 */ /* 0x000fe20000000800 */
[----:B------:R-:W-:Y:S02]  /*0970*/  FSEL R8, R8, RZ, P2 ;  /* 0x000000ff08087208 */ /* 0x000fe40001000000 */
[----:B------:R-:W-:Y:S01]  /*0980*/  FSEL R22, R22, RZ, P0 ;  /* 0x000000ff16167208 */ /* 0x000fe20000000000 */
[----:B------:R-:W-:Y:S01]  /*0990*/  STS [R15+0x8], R18 ;  /* 0x000008120f007388 */ /* 0x000fe20000000800 */
[----:B------:R-:W-:-:S03]  /*09a0*/  ISETP.GE.AND P0, PT, R0, 0x400, PT ;  /* 0x000004000000780c */ /* 0x000fc60003f06270 */
[----:B------:R-:W-:Y:S01]  /*09b0*/  STS [R15+0xc], R20 ;  /* 0x00000c140f007388 */ /* 0x000fe20000000800 */
[----:B------:R-:W-:Y:S02]  /*09c0*/  ISETP.LT.AND P1, PT, R11, 0x100, !P0 ;  /* 0x000001000b00780c */ /* 0x000fe40004721270 */
[----:B------:R-:W-:Y:S01]  /*09d0*/  ISETP.LT.AND P0, PT, R13, 0x100, !P0 ;  /* 0x000001000d00780c */ /* 0x000fe20004701270 */
[----:B------:R0:W-:Y:S04]  /*09e0*/  STS [R15+0x1c], R8 ;  /* 0x00001c080f007388 */ /* 0x0001e80000000800 */
[----:B------:R-:W-:Y:S01]  /*09f0*/  STS [R15+0x20], R22 ;  /* 0x000020160f007388 */ /* 0x000fe20000000800 */
[----:B------:R-:W-:Y:S01]  /*0a00*/  BAR.SYNC.DEFER_BLOCKING 0x0 ;  /* 0x0000000000007b1d */ /* 0x000fe20000010000 */
[----:B0-----:R-:W-:-:S05]  /*0a10*/  IMAD.WIDE R8, R9, 0x4, R2 ;  /* 0x0000000409087825 */ /* 0x001fca00078e0202 */
[----:B------:R-:W-:Y:S04]  /*0a20*/  LDS R4, [R14] ;  /* 0x000000000e047984 */ /* 0x000fe80000000800 */
[----:B------:R-:W-:Y:S04]  /*0a30*/  LDS R5, [R14+0x4] ;  /* 0x000004000e057984 */ /* 0x000fe80000000800 */
[----:B------:R-:W-:Y:S04]  /*0a40*/  LDS R6, [R14+0x8] ;  /* 0x000008000e067984 */ /* 0x000fe80000000800 */
[----:B------:R-:W0:Y:S04]  /*0a50*/  LDS R7, [R14+0xc] ;  /* 0x00000c000e077984 */ /* 0x000e280000000800 */
[----:B0-----:R0:W-:Y:S02]  /*0a60*/  @P1 STG.E.128 desc[UR6][R8.64], R4 ;  /* 0x0000000408001986 */ /* 0x0011e4000c101d06 */
[----:B0-----:R-:W-:Y:S05]  /*0a70*/  @!P0 EXIT ;  /* 0x000000000000894d */ /* 0x001fea0003800000 */
[----:B0-----:R-:W-:Y:S01]  /*0a80*/  LDS R4, [R14+0xa00] ;  /* 0x000a00000e047984 */ /* 0x001fe20000000800 */
[----:B------:R-:W-:-:S03]  /*0a90*/  IMAD R13, R13, 0x400, R0 ;  /* 0x000004000d0d7824 */ /* 0x000fc600078e0200 */
[----:B------:R-:W-:Y:S01]  /*0aa0*/  LDS R5, [R14+0xa04] ;  /* 0x000a04000e057984 */ /* 0x000fe20000000800 */
[----:B------:R-:W-:-:S03]  /*0ab0*/  IMAD.WIDE R2, R13, 0x4, R2 ;  /* 0x000000040d027825 */ /* 0x000fc600078e0202 */
[----:B------:R-:W-:Y:S04]  /*0ac0*/  LDS R6, [R14+0xa08] ;  /* 0x000a08000e067984 */ /* 0x000fe80000000800 */
[----:B------:R-:W0:Y:S04]  /*0ad0*/  LDS R7, [R14+0xa0c] ;  /* 0x000a0c000e077984 */ /* 0x000e280000000800 */
[----:B0-----:R-:W-:Y:S01]  /*0ae0*/  STG.E.128 desc[UR6][R2.64], R4 ;  /* 0x0000000402007986 */ /* 0x001fe2000c101d06 */
[----:B------:R-:W-:Y:S05]  /*0af0*/  EXIT ;  /* 0x000000000000794d */ /* 0x000fea0003800000 */
.L_x_0:
[----:B------:R-:W-:-:S00]  /*0b00*/  BRA `(.L_x_0) ;  /* 0xfffffffc00fc7947 */ /* 0x000fc0000383ffff */
[----:B------:R-:W-:-:S00]  /*0b10*/  NOP ;  /* 0x0000000000007918 */ /* 0x000fc00000000000 */
        /* <DEDUP_REMOVED lines=14> */
.L_x_1:


//--------------------- .nv.global.init           --------------------------
	.section	.nv.global.init,"aw",@progbits
.nv.global.init:
	.type		_$_str,@object
	.size		_$_str,(_$_str_$_2 - _$_str)
_$_str:
        /*0000*/ 	.byte	0x5f, 0x5f, 0x43, 0x55, 0x44, 0x41, 0x5f, 0x46, 0x54, 0x5a, 0x00
	.type		_$_str_$_2,@object
	.size		_$_str_$_2,(.L_1 - _$_str_$_2)
_$_str_$_2:
        /*000b*/ 	.byte	0x5f, 0x5f, 0x43, 0x55, 0x44, 0x41, 0x5f, 0x50, 0x52, 0x45, 0x43, 0x5f, 0x53, 0x51, 0x52, 0x54
        /*001b*/ 	.byte	0x00
.L_1:


//--------------------- .nv.shared.triton_poi_fused__native_batch_norm_legit_no_training_relu_9 --------------------------
	.section	.nv.shared.triton_poi_fused__native_batch_norm_legit_no_training_relu_9,"aw",@nobits
	.sectionflags	@""
	.align	16
	.zero		1024


//--------------------- .nv.constant0.triton_poi_fused__native_batch_norm_legit_no_training_relu_9 --------------------------
	.section	.nv.constant0.triton_poi_fused__native_batch_norm_legit_no_training_relu_9,"a",@progbits
	.sectionflags	@""
	.align	4
.nv.constant0.triton_poi_fused__native_batch_norm_legit_no_training_relu_9:
	.zero		584
